//
// Generated by NVIDIA NVVM Compiler
//
// Compiler Build ID: CL-36424714
// Cuda compilation tools, release 13.0, V13.0.88
// Based on NVVM 20.0.0
//

.version 9.0
.target sm_100
.address_size 64

	// .globl	_Z9vectorADDPKfS0_Pfi
.extern .func  (.param .b32 func_retval0) vprintf
(
	.param .b64 vprintf_param_0,
	.param .b64 vprintf_param_1
)
;
.global .align 1 .b8 $str[6] = {97, 58, 37, 102, 10};
.global .align 1 .b8 $str$1[6] = {98, 58, 37, 102, 10};
.global .align 1 .b8 $str$2[6] = {99, 58, 37, 102, 10};

.visible .entry _Z9vectorADDPKfS0_Pfi(
	.param .u64 .ptr .align 1 _Z9vectorADDPKfS0_Pfi_param_0,
	.param .u64 .ptr .align 1 _Z9vectorADDPKfS0_Pfi_param_1,
	.param .u64 .ptr .align 1 _Z9vectorADDPKfS0_Pfi_param_2,
	.param .u32 _Z9vectorADDPKfS0_Pfi_param_3
)
{
	.local .align 8 .b8 	__local_depot0[8];
	.reg .b64 	%SP;
	.reg .b64 	%SPL;
	.reg .pred 	%p<2>;
	.reg .b32 	%r<12>;
	.reg .b32 	%f<6>;
	.reg .b64 	%rd<19>;
	.reg .b64 	%fd<4>;

	mov.u64 	%SPL, __local_depot0;
	cvta.local.u64 	%SP, %SPL;
	ld.param.u64 	%rd1, [_Z9vectorADDPKfS0_Pfi_param_0];
	ld.param.u64 	%rd2, [_Z9vectorADDPKfS0_Pfi_param_1];
	ld.param.u64 	%rd3, [_Z9vectorADDPKfS0_Pfi_param_2];
	ld.param.u32 	%r2, [_Z9vectorADDPKfS0_Pfi_param_3];
	mov.u32 	%r3, %ntid.x;
	mov.u32 	%r4, %ctaid.x;
	mov.u32 	%r5, %tid.x;
	mad.lo.s32 	%r1, %r3, %r4, %r5;
	setp.ge.s32 	%p1, %r1, %r2;
	@%p1 bra 	$L__BB0_2;
	add.u64 	%rd4, %SP, 0;
	add.u64 	%rd5, %SPL, 0;
	cvta.to.global.u64 	%rd6, %rd1;
	cvta.to.global.u64 	%rd7, %rd2;
	cvta.to.global.u64 	%rd8, %rd3;
	mul.wide.s32 	%rd9, %r1, 4;
	add.s64 	%rd10, %rd6, %rd9;
	ld.global.f32 	%f1, [%rd10];
	cvt.f64.f32 	%fd1, %f1;
	st.local.f64 	[%rd5], %fd1;
	mov.u64 	%rd11, $str;
	cvta.global.u64 	%rd12, %rd11;
	{ // callseq 0, 0
	.param .b64 param0;
	st.param.b64 	[param0], %rd12;
	.param .b64 param1;
	st.param.b64 	[param1], %rd4;
	.param .b32 retval0;
	call.uni (retval0), 
	vprintf, 
	(
	param0, 
	param1
	);
	ld.param.b32 	%r6, [retval0];
	} // callseq 0
	add.s64 	%rd13, %rd7, %rd9;
	ld.global.f32 	%f2, [%rd13];
	cvt.f64.f32 	%fd2, %f2;
	st.local.f64 	[%rd5], %fd2;
	mov.u64 	%rd14, $str$1;
	cvta.global.u64 	%rd15, %rd14;
	{ // callseq 1, 0
	.param .b64 param0;
	st.param.b64 	[param0], %rd15;
	.param .b64 param1;
	st.param.b64 	[param1], %rd4;
	.param .b32 retval0;
	call.uni (retval0), 
	vprintf, 
	(
	param0, 
	param1
	);
	ld.param.b32 	%r8, [retval0];
	} // callseq 1
	ld.global.f32 	%f3, [%rd10];
	ld.global.f32 	%f4, [%rd13];
	add.f32 	%f5, %f3, %f4;
	add.s64 	%rd16, %rd8, %rd9;
	st.global.f32 	[%rd16], %f5;
	cvt.f64.f32 	%fd3, %f5;
	st.local.f64 	[%rd5], %fd3;
	mov.u64 	%rd17, $str$2;
	cvta.global.u64 	%rd18, %rd17;
	{ // callseq 2, 0
	.param .b64 param0;
	st.param.b64 	[param0], %rd18;
	.param .b64 param1;
	st.param.b64 	[param1], %rd4;
	.param .b32 retval0;
	call.uni (retval0), 
	vprintf, 
	(
	param0, 
	param1
	);
	ld.param.b32 	%r10, [retval0];
	} // callseq 2
$L__BB0_2:
	ret;

}


// ===== COMPILED SASS (sm_100) =====

	.target	sm_100

	.elftype	@"ET_EXEC"


//--------------------- .note.nv.tkinfo           --------------------------
	.section	.note.nv.tkinfo,"",@"SHT_NOTE"
	.sectionflags	@"SHF_NOTE_NV_TKINFO"
	.tkinfo
        /*0018*/ 	.word	0x00000002
        /*0030*/ 	.string	""
        /*0030*/ 	.string	"ptxas"
        /*0030*/ 	.string	"Cuda compilation tools, release 13.0, V13.0.88"
        /*0030*/ 	.string	"Build cuda_13.0.r13.0/compiler.36424714_0"
        /*0030*/ 	.string	"-arch sm_100 -m 64 "



//--------------------- .note.nv.cuinfo           --------------------------
	.section	.note.nv.cuinfo,"",@"SHT_NOTE"
	.sectionflags	@"SHF_NOTE_NV_CUINFO"
        /*0018*/ 	.short	0x0002
        /*001a*/ 	.short	0x0064
        /*001c*/ 	.short	0x0082
	.zero		2


//--------------------- .nv.info                  --------------------------
	.section	.nv.info,"",@"SHT_CUDA_INFO"
	.align	4


	//----- nvinfo : EIATTR_REGCOUNT
	.align		4
        /*0000*/ 	.byte	0x04, 0x2f
        /*0002*/ 	.short	(.L_4 - .L_3)
	.align		4
.L_3:
        /*0004*/ 	.word	index@(_Z9vectorADDPKfS0_Pfi)
        /*0008*/ 	.word	0x0000001c


	//----- nvinfo : EIATTR_FRAME_SIZE
	.align		4
.L_4:
        /*000c*/ 	.byte	0x04, 0x11
        /*000e*/ 	.short	(.L_6 - .L_5)
	.align		4
.L_5:
        /*0010*/ 	.word	index@(_Z9vectorADDPKfS0_Pfi)
        /*0014*/ 	.word	0x00000008


	//----- nvinfo : EIATTR_MIN_STACK_SIZE
	.align		4
.L_6:
        /*0018*/ 	.byte	0x04, 0x12
        /*001a*/ 	.short	(.L_8 - .L_7)
	.align		4
.L_7:
        /*001c*/ 	.word	index@(_Z9vectorADDPKfS0_Pfi)
        /*0020*/ 	.word	0x00000008
.L_8:


//--------------------- .nv.compat                --------------------------
	.section	.nv.compat,"",@"SHT_CUDA_COMPAT_INFO"
	.align	4
        /*0000*/ 	.byte	0x02, 0x09, 0x00, 0x00, 0x02, 0x02, 0x01, 0x00, 0x02, 0x05, 0x05, 0x00, 0x03, 0x07, 0x01, 0x01
        /*0010*/ 	.byte	0x02, 0x03, 0x00, 0x00, 0x02, 0x06, 0x01, 0x00, 0x04, 0x0b, 0x08, 0x00, 0x09, 0x00, 0x00, 0x00
        /*0020*/ 	.byte	0x00, 0x00, 0x00, 0x00


//--------------------- .nv.info._Z9vectorADDPKfS0_Pfi --------------------------
	.section	.nv.info._Z9vectorADDPKfS0_Pfi,"",@"SHT_CUDA_INFO"
	.sectionflags	@""
	.align	4


	//----- nvinfo : EIATTR_CUDA_API_VERSION
	.align		4
        /*0000*/ 	.byte	0x04, 0x37
        /*0002*/ 	.short	(.L_10 - .L_9)
.L_9:
        /*0004*/ 	.word	0x00000082


	//----- nvinfo : EIATTR_KPARAM_INFO
	.align		4
.L_10:
        /*0008*/ 	.byte	0x04, 0x17
        /*000a*/ 	.short	(.L_12 - .L_11)
.L_11:
        /*000c*/ 	.word	0x00000000
        /*0010*/ 	.short	0x0003
        /*0012*/ 	.short	0x0018
        /*0014*/ 	.byte	0x00, 0xf0, 0x11, 0x00


	//----- nvinfo : EIATTR_KPARAM_INFO
	.align		4
.L_12:
        /*0018*/ 	.byte	0x04, 0x17
        /*001a*/ 	.short	(.L_14 - .L_13)
.L_13:
        /*001c*/ 	.word	0x00000000
        /*0020*/ 	.short	0x0002
        /*0022*/ 	.short	0x0010
        /*0024*/ 	.byte	0x00, 0xf5, 0x21, 0x00


	//----- nvinfo : EIATTR_KPARAM_INFO
	.align		4
.L_14:
        /*0028*/ 	.byte	0x04, 0x17
        /*002a*/ 	.short	(.L_16 - .L_15)
.L_15:
        /*002c*/ 	.word	0x00000000
        /*0030*/ 	.short	0x0001
        /*0032*/ 	.short	0x0008
        /*0034*/ 	.byte	0x00, 0xf5, 0x21, 0x00


	//----- nvinfo : EIATTR_KPARAM_INFO
	.align		4
.L_16:
        /*0038*/ 	.byte	0x04, 0x17
        /*003a*/ 	.short	(.L_18 - .L_17)
.L_17:
        /*003c*/ 	.word	0x00000000
        /*0040*/ 	.short	0x0000
        /*0042*/ 	.short	0x0000
        /*0044*/ 	.byte	0x00, 0xf5, 0x21, 0x00


	//----- nvinfo : EIATTR_SPARSE_MMA_MASK
	.align		4
.L_18:
        /*0048*/ 	.byte	0x03, 0x50
        /*004a*/ 	.short	0x0000


	//----- nvinfo : EIATTR_MAXREG_COUNT
	.align		4
        /*004c*/ 	.byte	0x03, 0x1b
        /*004e*/ 	.short	0x00ff


	//----- nvinfo : EIATTR_EXTERNS
	.align		4
        /*0050*/ 	.byte	0x04, 0x0f
        /*0052*/ 	.short	(.L_20 - .L_19)


	//   ....[0]....
	.align		4
.L_19:
        /*0054*/ 	.word	index@(vprintf)


	//----- nvinfo : EIATTR_MERCURY_ISA_VERSION
	.align		4
.L_20:
        /*0058*/ 	.byte	0x03, 0x5f
        /*005a*/ 	.short	0x0101


	//----- nvinfo : EIATTR_VRC_CTA_INIT_COUNT
	.align		4
        /*005c*/ 	.byte	0x02, 0x4a
	.zero		1
	.zero		1


	//----- nvinfo : EIATTR_SYSCALL_OFFSETS
	.align		4
        /*0060*/ 	.byte	0x04, 0x46
        /*0062*/ 	.short	(.L_22 - .L_21)


	//   ....[0]....
.L_21:
        /*0064*/ 	.word	0x000001b0


	//   ....[1]....
        /*0068*/ 	.word	0x00000280


	//   ....[2]....
        /*006c*/ 	.word	0x00000380


	//----- nvinfo : EIATTR_EXIT_INSTR_OFFSETS
	.align		4
.L_22:
        /*0070*/ 	.byte	0x04, 0x1c
        /*0072*/ 	.short	(.L_24 - .L_23)


	//   ....[0]....
.L_23:
        /*0074*/ 	.word	0x000000c0


	//   ....[1]....
        /*0078*/ 	.word	0x00000390


	//----- nvinfo : EIATTR_CRS_STACK_SIZE
	.align		4
.L_24:
        /*007c*/ 	.byte	0x04, 0x1e
        /*007e*/ 	.short	(.L_26 - .L_25)
.L_25:
        /*0080*/ 	.word	0x00000000


	//----- nvinfo : EIATTR_CBANK_PARAM_SIZE
	.align		4
.L_26:
        /*0084*/ 	.byte	0x03, 0x19
        /*0086*/ 	.short	0x001c


	//----- nvinfo : EIATTR_PARAM_CBANK
	.align		4
        /*0088*/ 	.byte	0x04, 0x0a
        /*008a*/ 	.short	(.L_28 - .L_27)
	.align		4
.L_27:
        /*008c*/ 	.word	index@(.nv.constant0._Z9vectorADDPKfS0_Pfi)
        /*0090*/ 	.short	0x0380
        /*0092*/ 	.short	0x001c


	//----- nvinfo : EIATTR_SW_WAR
	.align		4
.L_28:
        /*0094*/ 	.byte	0x04, 0x36
        /*0096*/ 	.short	(.L_30 - .L_29)
.L_29:
        /*0098*/ 	.word	0x00000008
.L_30:


//--------------------- .nv.callgraph             --------------------------
	.section	.nv.callgraph,"",@"SHT_CUDA_CALLGRAPH"
	.align	4
	.sectionentsize	8
	.align		4
        /*0000*/ 	.word	0x00000000
	.align		4
        /*0004*/ 	.word	0xffffffff
	.align		4
        /*0008*/ 	.word	index@(_Z9vectorADDPKfS0_Pfi)
	.align		4
        /*000c*/ 	.word	index@(vprintf)
	.align		4
        /*0010*/ 	.word	0x00000000
	.align		4
        /*0014*/ 	.word	0xfffffffe
	.align		4
        /*0018*/ 	.word	0x00000000
	.align		4
        /*001c*/ 	.word	0xfffffffd
	.align		4
        /*0020*/ 	.word	0x00000000
	.align		4
        /*0024*/ 	.word	0xfffffffc


//--------------------- .nv.constant4             --------------------------
	.section	.nv.constant4,"a",@progbits
	.align	8
	.align		8
.nv.constant4:
        /*0000*/ 	.dword	vprintf
	.align		8
        /*0008*/ 	.dword	$str
	.align		8
        /*0010*/ 	.dword	$str$1
	.align		8
        /*0018*/ 	.dword	$str$2


//--------------------- .text._Z9vectorADDPKfS0_Pfi --------------------------
	.section	.text._Z9vectorADDPKfS0_Pfi,"ax",@progbits
	.align	128
        .global         _Z9vectorADDPKfS0_Pfi
        .type           _Z9vectorADDPKfS0_Pfi,@function
        .size           _Z9vectorADDPKfS0_Pfi,(.L_x_4 - _Z9vectorADDPKfS0_Pfi)
        .other          _Z9vectorADDPKfS0_Pfi,@"STO_CUDA_ENTRY STV_DEFAULT"
_Z9vectorADDPKfS0_Pfi:
.text._Z9vectorADDPKfS0_Pfi:
[----:B------:R-:W0:Y:S01]  /*0000*/  LDC R1, c[0x0][0x37c] ;  /* 0x0000df00ff017b82 */ /* 0x000e220000000800 */
[----:B------:R-:W1:Y:S01]  /*0010*/  S2R R24, SR_CTAID.X ;  /* 0x0000000000187919 */ /* 0x000e620000002500 */
[----:B------:R-:W2:Y:S01]  /*0020*/  LDCU UR5, c[0x0][0x2fc] ;  /* 0x00005f80ff0577ac */ /* 0x000ea20008000800 */
[----:B0-----:R-:W-:Y:S01]  /*0030*/  VIADD R1, R1, 0xfffffff8 ;  /* 0xfffffff801017836 */ /* 0x001fe20000000000 */
[----:B------:R-:W1:Y:S01]  /*0040*/  S2R R3, SR_TID.X ;  /* 0x0000000000037919 */ /* 0x000e620000002100 */
[----:B------:R-:W1:Y:S01]  /*0050*/  LDCU UR6, c[0x0][0x360] ;  /* 0x00006c00ff0677ac */ /* 0x000e620008000800 */
[----:B------:R-:W0:Y:S01]  /*0060*/  LDCU UR7, c[0x0][0x398] ;  /* 0x00007300ff0777ac */ /* 0x000e220008000800 */
[----:B------:R-:W3:Y:S02]  /*0070*/  LDCU UR4, c[0x0][0x2f8] ;  /* 0x00005f00ff0477ac */ /* 0x000ee40008000800 */
[----:B---3--:R-:W-:Y:S01]  /*0080*/  IADD3 R22, P1, PT, R1, UR4, RZ ;  /* 0x0000000401167c10 */ /* 0x008fe2000ff3e0ff */
[----:B-1----:R-:W-:-:S04]  /*0090*/  IMAD R24, R24, UR6, R3 ;  /* 0x0000000618187c24 */ /* 0x002fc8000f8e0203 */
[----:B--2---:R-:W-:Y:S01]  /*00a0*/  IMAD.X R23, RZ, RZ, UR5, P1 ;  /* 0x00000005ff177e24 */ /* 0x004fe200088e06ff */
[----:B0-----:R-:W-:-:S13]  /*00b0*/  ISETP.GE.AND P0, PT, R24, UR7, PT ;  /* 0x0000000718007c0c */ /* 0x001fda000bf06270 */
[----:B------:R-:W-:Y:S05]  /*00c0*/  @P0 EXIT ;  /* 0x000000000000094d */ /* 0x000fea0003800000 */
[----:B------:R-:W0:Y:S01]  /*00d0*/  LDC.64 R18, c[0x0][0x380] ;  /* 0x0000e000ff127b82 */ /* 0x000e220000000a00 */
[----:B------:R-:W1:Y:S01]  /*00e0*/  LDCU.64 UR36, c[0x0][0x358] ;  /* 0x00006b00ff2477ac */ /* 0x000e620008000a00 */
[----:B------:R-:W-:Y:S01]  /*00f0*/  MOV R2, 0x0 ;  /* 0x0000000000027802 */ /* 0x000fe20000000f00 */
[----:B------:R-:W2:Y:S01]  /*0100*/  LDCU.64 UR4, c[0x4][0x8] ;  /* 0x01000100ff0477ac */ /* 0x000ea20008000a00 */
[----:B0-----:R-:W-:-:S05]  /*0110*/  IMAD.WIDE R18, R24, 0x4, R18 ;  /* 0x0000000418127825 */ /* 0x001fca00078e0212 */
[----:B-1----:R-:W3:Y:S01]  /*0120*/  LDG.E R0, desc[UR36][R18.64] ;  /* 0x0000002412007981 */ /* 0x002ee2000c1e1900 */
[----:B------:R0:W1:Y:S01]  /*0130*/  LDC.64 R10, c[0x4][R2] ;  /* 0x01000000020a7b82 */ /* 0x0000620000000a00 */
[----:B--2---:R-:W-:Y:S01]  /*0140*/  MOV R4, UR4 ;  /* 0x0000000400047c02 */ /* 0x004fe20008000f00 */
[----:B------:R-:W-:Y:S01]  /*0150*/  IMAD.U32 R5, RZ, RZ, UR5 ;  /* 0x00000005ff057e24 */ /* 0x000fe2000f8e00ff */
[----:B------:R-:W-:Y:S01]  /*0160*/  MOV R6, R22 ;  /* 0x0000001600067202 */ /* 0x000fe20000000f00 */
[----:B------:R-:W-:Y:S01]  /*0170*/  IMAD.MOV.U32 R7, RZ, RZ, R23 ;  /* 0x000000ffff077224 */ /* 0x000fe200078e0017 */
[----:B---3--:R-:W2:Y:S02]  /*0180*/  F2F.F64.F32 R8, R0 ;  /* 0x0000000000087310 */ /* 0x008ea40000201800 */
[----:B-12---:R0:W-:Y:S04]  /*0190*/  STL.64 [R1], R8 ;  /* 0x0000000801007387 */ /* 0x0061e80000100a00 */
[----:B------:R-:W-:-:S07]  /*01a0*/  LEPC R20, `(.L_x_0) ;  /* 0x000000001014794e */ /* 0x000fce0000000000 */
[----:B0-----:R-:W-:Y:S05]  /*01b0*/  CALL.ABS.NOINC R10 ;  /* 0x000000000a007343 */ /* 0x001fea0003c00000 */
.L_x_0:
[----:B------:R-:W0:Y:S01]  /*01c0*/  LDC.64 R16, c[0x0][0x388] ;  /* 0x0000e200ff107b82 */ /* 0x000e220000000a00 */
[----:B------:R-:W1:Y:S01]  /*01d0*/  LDCU.64 UR4, c[0x4][0x10] ;  /* 0x01000200ff0477ac */ /* 0x000e620008000a00 */
[----:B0-----:R-:W-:-:S05]  /*01e0*/  IMAD.WIDE R16, R24, 0x4, R16 ;  /* 0x0000000418107825 */ /* 0x001fca00078e0210 */
[----:B------:R-:W2:Y:S01]  /*01f0*/  LDG.E R0, desc[UR36][R16.64] ;  /* 0x0000002410007981 */ /* 0x000ea2000c1e1900 */
[----:B------:R0:W3:Y:S01]  /*0200*/  LDC.64 R8, c[0x4][R2] ;  /* 0x0100000002087b82 */ /* 0x0000e20000000a00 */
[----:B-1----:R-:W-:Y:S01]  /*0210*/  MOV R4, UR4 ;  /* 0x0000000400047c02 */ /* 0x002fe20008000f00 */
[----:B------:R-:W-:Y:S01]  /*0220*/  IMAD.U32 R5, RZ, RZ, UR5 ;  /* 0x00000005ff057e24 */ /* 0x000fe2000f8e00ff */
[----:B------:R-:W-:Y:S01]  /*0230*/  MOV R6, R22 ;  /* 0x0000001600067202 */ /* 0x000fe20000000f00 */
[----:B------:R-:W-:Y:S01]  /*0240*/  IMAD.MOV.U32 R7, RZ, RZ, R23 ;  /* 0x000000ffff077224 */ /* 0x000fe200078e0017 */
[----:B--2---:R-:W1:Y:S02]  /*0250*/  F2F.F64.F32 R10, R0 ;  /* 0x00000000000a7310 */ /* 0x004e640000201800 */
[----:B-1-3--:R0:W-:Y:S04]  /*0260*/  STL.64 [R1], R10 ;  /* 0x0000000a01007387 */ /* 0x00a1e80000100a00 */
[----:B------:R-:W-:-:S07]  /*0270*/  LEPC R20, `(.L_x_1) ;  /* 0x000000001014794e */ /* 0x000fce0000000000 */
[----:B0-----:R-:W-:Y:S05]  /*0280*/  CALL.ABS.NOINC R8 ;  /* 0x0000000008007343 */ /* 0x001fea0003c00000 */
.L_x_1:
[----:B------:R-:W2:Y:S01]  /*0290*/  LDG.E R0, desc[UR36][R18.64] ;  /* 0x0000002412007981 */ /* 0x000ea2000c1e1900 */
[----:B------:R-:W0:Y:S01]  /*02a0*/  LDC.64 R4, c[0x0][0x390] ;  /* 0x0000e400ff047b82 */ /* 0x000e220000000a00 */
[----:B------:R-:W1:Y:S02]  /*02b0*/  LDCU.64 UR4, c[0x4][0x18] ;  /* 0x01000300ff0477ac */ /* 0x000e640008000a00 */
[----:B------:R-:W2:Y:S01]  /*02c0*/  LDG.E R17, desc[UR36][R16.64] ;  /* 0x0000002410117981 */ /* 0x000ea2000c1e1900 */
[----:B------:R-:W-:Y:S02]  /*02d0*/  MOV R6, R22 ;  /* 0x0000001600067202 */ /* 0x000fe40000000f00 */
[----:B------:R-:W-:Y:S02]  /*02e0*/  MOV R7, R23 ;  /* 0x0000001700077202 */ /* 0x000fe40000000f00 */
[----:B------:R-:W3:Y:S01]  /*02f0*/  LDC.64 R2, c[0x4][R2] ;  /* 0x0100000002027b82 */ /* 0x000ee20000000a00 */
[----:B0-----:R-:W-:Y:S01]  /*0300*/  IMAD.WIDE R24, R24, 0x4, R4 ;  /* 0x0000000418187825 */ /* 0x001fe200078e0204 */
[----:B-1----:R-:W-:-:S03]  /*0310*/  MOV R4, UR4 ;  /* 0x0000000400047c02 */ /* 0x002fc60008000f00 */
[----:B------:R-:W-:Y:S02]  /*0320*/  IMAD.U32 R5, RZ, RZ, UR5 ;  /* 0x00000005ff057e24 */ /* 0x000fe4000f8e00ff */
[----:B--2---:R-:W-:-:S04]  /*0330*/  FADD R0, R0, R17 ;  /* 0x0000001100007221 */ /* 0x004fc80000000000 */
[----:B------:R-:W0:Y:S01]  /*0340*/  F2F.F64.F32 R8, R0 ;  /* 0x0000000000087310 */ /* 0x000e220000201800 */
[----:B------:R1:W-:Y:S04]  /*0350*/  STG.E desc[UR36][R24.64], R0 ;  /* 0x0000000018007986 */ /* 0x0003e8000c101924 */
[----:B0--3--:R1:W-:Y:S02]  /*0360*/  STL.64 [R1], R8 ;  /* 0x0000000801007387 */ /* 0x0093e40000100a00 */
[----:B------:R-:W-:-:S07]  /*0370*/  LEPC R20, `(.L_x_2) ;  /* 0x000000001014794e */ /* 0x000fce0000000000 */
[----:B-1----:R-:W-:Y:S05]  /*0380*/  CALL.ABS.NOINC R2 ;  /* 0x0000000002007343 */ /* 0x002fea0003c00000 */
.L_x_2:
[----:B------:R-:W-:Y:S05]  /*0390*/  EXIT ;  /* 0x000000000000794d */ /* 0x000fea0003800000 */
.L_x_3:
[----:B------:R-:W-:-:S00]  /*03a0*/  BRA `(.L_x_3) ;  /* 0xfffffffc00fc7947 */ /* 0x000fc0000383ffff */
[----:B------:R-:W-:-:S00]  /*03b0*/  NOP ;  /* 0x0000000000007918 */ /* 0x000fc00000000000 */
        /* <DEDUP_REMOVED lines=12> */
.L_x_4:


//--------------------- .nv.global.init           --------------------------
	.section	.nv.global.init,"aw",@progbits
.nv.global.init:
	.type		$str$2,@object
	.size		$str$2,($str - $str$2)
$str$2:
        /*0000*/ 	.byte	0x63, 0x3a, 0x25, 0x66, 0x0a, 0x00
	.type		$str,@object
	.size		$str,($str$1 - $str)
$str:
        /*0006*/ 	.byte	0x61, 0x3a, 0x25, 0x66, 0x0a, 0x00
	.type		$str$1,@object
	.size		$str$1,(.L_1 - $str$1)
$str$1:
        /*000c*/ 	.byte	0x62, 0x3a, 0x25, 0x66, 0x0a, 0x00
.L_1:


//--------------------- .nv.shared.reserved.0     --------------------------
	.section	.nv.shared.reserved.0,"aw",@nobits
	.weak		__nv_reservedSMEM_offset_0_alias
	.size		__nv_reservedSMEM_offset_0_alias, 0, 64
	.other		__nv_reservedSMEM_offset_0_alias,@"STO_CUDA_RESERVED_SHARED STV_DEFAULT"
__nv_reservedSMEM_offset_0_alias:
	.zero		0
	.zero		64


//--------------------- .nv.constant0._Z9vectorADDPKfS0_Pfi --------------------------
	.section	.nv.constant0._Z9vectorADDPKfS0_Pfi,"a",@progbits
	.sectionflags	@""
	.align	4
.nv.constant0._Z9vectorADDPKfS0_Pfi:
	.zero		924


//--------------------- SYMBOLS --------------------------

	.type		.nv.reservedSmem.offset0,@object
	.size		.nv.reservedSmem.offset0,0x4
	.type		vprintf,@function
